	.headerflags	@"EF_CUDA_TEXMODE_UNIFIED EF_CUDA_64BIT_ADDRESS EF_CUDA_ACCELERATORS EF_CUDA_SM90 EF_CUDA_VIRTUAL_SM(EF_CUDA_SM90)"
	.elftype	@"ET_EXEC"


//--------------------- .nv.info                  --------------------------
	.section	.nv.info,"",@"SHT_CUDA_INFO"
	.align	4


	//----- nvinfo : EIATTR_REGCOUNT
	.align		4
        /*0000*/ 	.byte	0x04, 0x2f
        /*0002*/ 	.short	(.L_1 - .L_0)
	.align		4
.L_0:
        /*0004*/ 	.word	index@(triton_poi_fused_max_pool2d_with_indices_21)
        /*0008*/ 	.word	0x00000028


	//----- nvinfo : EIATTR_MIN_STACK_SIZE
	.align		4
.L_1:
        /*000c*/ 	.byte	0x04, 0x12
        /*000e*/ 	.short	(.L_3 - .L_2)
	.align		4
.L_2:
        /*0010*/ 	.word	index@(triton_poi_fused_max_pool2d_with_indices_21)
        /*0014*/ 	.word	0x00000000


	//----- nvinfo : EIATTR_FRAME_SIZE
	.align		4
.L_3:
        /*0018*/ 	.byte	0x04, 0x11
        /*001a*/ 	.short	(.L_5 - .L_4)
	.align		4
.L_4:
        /*001c*/ 	.word	index@(triton_poi_fused_max_pool2d_with_indices_21)
        /*0020*/ 	.word	0x00000000


	//----- nvinfo : EIATTR_MIN_STACK_SIZE
	.align		4
.L_5:
        /*0024*/ 	.byte	0x04, 0x12
        /*0026*/ 	.short	(.L_7 - .L_6)
	.align		4
.L_6:
        /*0028*/ 	.word	index@(triton_poi_fused_max_pool2d_with_indices_21)
        /*002c*/ 	.word	0x00000000
.L_7:


//--------------------- .nv.info.triton_poi_fused_max_pool2d_with_indices_21 --------------------------
	.section	.nv.info.triton_poi_fused_max_pool2d_with_indices_21,"",@"SHT_CUDA_INFO"
	.sectionflags	@""
	.align	4


	//----- nvinfo : EIATTR_CUDA_API_VERSION
	.align		4
        /*0000*/ 	.byte	0x04, 0x37
        /*0002*/ 	.short	(.L_9 - .L_8)
.L_8:
        /*0004*/ 	.word	0x0000007c


	//----- nvinfo : EIATTR_KPARAM_INFO
	.align		4
.L_9:
        /*0008*/ 	.byte	0x04, 0x17
        /*000a*/ 	.short	(.L_11 - .L_10)
.L_10:
        /*000c*/ 	.word	0x00000000
        /*0010*/ 	.short	0x0003
        /*0012*/ 	.short	0x0018
        /*0014*/ 	.byte	0x00, 0xf0, 0x11, 0x00


	//----- nvinfo : EIATTR_KPARAM_INFO
	.align		4
.L_11:
        /*0018*/ 	.byte	0x04, 0x17
        /*001a*/ 	.short	(.L_13 - .L_12)
.L_12:
        /*001c*/ 	.word	0x00000000
        /*0020*/ 	.short	0x0002
        /*0022*/ 	.short	0x0010
        /*0024*/ 	.byte	0x00, 0xf4, 0x21, 0x00


	//----- nvinfo : EIATTR_KPARAM_INFO
	.align		4
.L_13:
        /*0028*/ 	.byte	0x04, 0x17
        /*002a*/ 	.short	(.L_15 - .L_14)
.L_14:
        /*002c*/ 	.word	0x00000000
        /*0030*/ 	.short	0x0001
        /*0032*/ 	.short	0x0008
        /*0034*/ 	.byte	0x00, 0xf4, 0x21, 0x00


	//----- nvinfo : EIATTR_KPARAM_INFO
	.align		4
.L_15:
        /*0038*/ 	.byte	0x04, 0x17
        /*003a*/ 	.short	(.L_17 - .L_16)
.L_16:
        /*003c*/ 	.word	0x00000000
        /*0040*/ 	.short	0x0000
        /*0042*/ 	.short	0x0000
        /*0044*/ 	.byte	0x00, 0xf4, 0x21, 0x00


	//----- nvinfo : EIATTR_SPARSE_MMA_MASK
	.align		4
.L_17:
        /*0048*/ 	.byte	0x03, 0x50
        /*004a*/ 	.short	0x0000


	//----- nvinfo : EIATTR_MAXREG_COUNT
	.align		4
        /*004c*/ 	.byte	0x03, 0x1b
        /*004e*/ 	.short	0x00ff


	//----- nvinfo : EIATTR_EXIT_INSTR_OFFSETS
	.align		4
        /*0050*/ 	.byte	0x04, 0x1c
        /*0052*/ 	.short	(.L_19 - .L_18)


	//   ....[0]....
.L_18:
        /*0054*/ 	.word	0x00000ff0


	//----- nvinfo : EIATTR_REQNTID
	.align		4
.L_19:
        /*0058*/ 	.byte	0x04, 0x10
        /*005a*/ 	.short	(.L_21 - .L_20)
.L_20:
        /*005c*/ 	.word	0x00000080
        /*0060*/ 	.word	0x00000001
        /*0064*/ 	.word	0x00000001


	//----- nvinfo : EIATTR_CBANK_PARAM_SIZE
	.align		4
.L_21:
        /*0068*/ 	.byte	0x03, 0x19
        /*006a*/ 	.short	0x001c


	//----- nvinfo : EIATTR_PARAM_CBANK
	.align		4
        /*006c*/ 	.byte	0x04, 0x0a
        /*006e*/ 	.short	(.L_23 - .L_22)
	.align		4
.L_22:
        /*0070*/ 	.word	index@(.nv.constant0.triton_poi_fused_max_pool2d_with_indices_21)
        /*0074*/ 	.short	0x0210
        /*0076*/ 	.short	0x001c


	//----- nvinfo : EIATTR_SW_WAR
	.align		4
.L_23:
        /*0078*/ 	.byte	0x04, 0x36
        /*007a*/ 	.short	(.L_25 - .L_24)
.L_24:
        /*007c*/ 	.word	0x00000008
.L_25:


//--------------------- .nv.callgraph             --------------------------
	.section	.nv.callgraph,"",@"SHT_CUDA_CALLGRAPH"
	.align	4
	.sectionentsize	8
	.align		4
        /*0000*/ 	.word	0x00000000
	.align		4
        /*0004*/ 	.word	0xffffffff
	.align		4
        /*0008*/ 	.word	0x00000000
	.align		4
        /*000c*/ 	.word	0xfffffffe
	.align		4
        /*0010*/ 	.word	0x00000000
	.align		4
        /*0014*/ 	.word	0xfffffffd
	.align		4
        /*0018*/ 	.word	0x00000000
	.align		4
        /*001c*/ 	.word	0xfffffffc


//--------------------- .text.triton_poi_fused_max_pool2d_with_indices_21 --------------------------
	.section	.text.triton_poi_fused_max_pool2d_with_indices_21,"ax",@progbits
	.sectionflags	@"SHF_BARRIERS=1"
	.align	128
        .global         triton_poi_fused_max_pool2d_with_indices_21
        .type           triton_poi_fused_max_pool2d_with_indices_21,@function
        .size           triton_poi_fused_max_pool2d_with_indices_21,(.L_x_1 - triton_poi_fused_max_pool2d_with_indices_21)
        .other          triton_poi_fused_max_pool2d_with_indices_21,@"STO_CUDA_ENTRY STV_DEFAULT"
triton_poi_fused_max_pool2d_with_indices_21:
.text.triton_poi_fused_max_pool2d_with_indices_21:
[----:B------:R-:W-:Y:S01]  /*0000*/  LDC R1, c[0x0][0x28] ;  /* 0x00000a00ff017b82 */ /* 0x000fe20000000800 */
[----:B------:R-:W1:Y:S07]  /*0010*/  S2R R0, SR_TID.X ;  /* 0x0000000000007919 */ /* 0x000e6e0000002100 */
[----:B------:R-:W2:Y:S01]  /*0020*/  LDC.64 R6, c[0x0][0x210] ;  /* 0x00008400ff067b82 */ /* 0x000ea20000000a00 */
[----:B------:R-:W-:Y:S01]  /*0030*/  ULDC.64 UR4, c[0x0][0x210] ;  /* 0x0000840000047ab9 */ /* 0x000fe20000000a00 */
[----:B------:R-:W-:Y:S01]  /*0040*/  ULDC.64 UR6, c[0x0][0x208] ;  /* 0x0000820000067ab9 */ /* 0x000fe20000000a00 */
[----:B------:R-:W3:Y:S01]  /*0050*/  S2R R4, SR_CTAID.X ;  /* 0x0000000000047919 */ /* 0x000ee20000002500 */
[----:B------:R-:W-:Y:S01]  /*0060*/  ULDC.64 UR8, c[0x0][0x220] ;  /* 0x0000880000087ab9 */ /* 0x000fe20000000a00 */
[----:B-1----:R-:W-:-:S02]  /*0070*/  IMAD.SHL.U32 R24, R0, 0x8, RZ ;  /* 0x0000000800187824 */ /* 0x002fc400078e00ff */
[----:B---3--:R-:W-:-:S03]  /*0080*/  IMAD.SHL.U32 R3, R4, 0x400, RZ ;  /* 0x0000040004037824 */ /* 0x008fc600078e00ff */
[----:B------:R-:W-:Y:S02]  /*0090*/  LOP3.LUT R24, R24, 0x3f8, RZ, 0xc0, !PT ;  /* 0x000003f818187812 */ /* 0x000fe400078ec0ff */
[----:B------:R-:W-:Y:S02]  /*00a0*/  SHF.R.S32.HI R23, RZ, 0x15, R4 ;  /* 0x00000015ff177819 */ /* 0x000fe40000011404 */
[----:B------:R-:W-:Y:S02]  /*00b0*/  LOP3.LUT R2, R3, R24, RZ, 0xfc, !PT ;  /* 0x0000001803027212 */ /* 0x000fe400078efcff */
[----:B------:R-:W-:Y:S02]  /*00c0*/  SGXT R23, R23, 0x1 ;  /* 0x000000011717781a */ /* 0x000fe40000000200 */
[----:B------:R-:W-:Y:S02]  /*00d0*/  SHF.R.S32.HI R5, RZ, 0x1f, R2 ;  /* 0x0000001fff057819 */ /* 0x000fe40000011402 */
[----:B------:R-:W-:-:S02]  /*00e0*/  LEA.HI R9, R23, R2, RZ, 0xc ;  /* 0x0000000217097211 */ /* 0x000fc400078f60ff */
[----:B------:R-:W-:-:S03]  /*00f0*/  LEA.HI R5, R5, R2, RZ, 0x9 ;  /* 0x0000000205057211 */ /* 0x000fc600078f48ff */
[----:B------:R-:W-:Y:S01]  /*0100*/  IMAD.SHL.U32 R10, R9, 0x4, RZ ;  /* 0x00000004090a7824 */ /* 0x000fe200078e00ff */
[----:B------:R-:W-:Y:S02]  /*0110*/  SHF.R.S32.HI R4, RZ, 0x9, R5 ;  /* 0x00000009ff047819 */ /* 0x000fe40000011405 */
[----:B------:R-:W-:Y:S02]  /*0120*/  LOP3.LUT R29, R5, 0xfffffe00, RZ, 0xc0, !PT ;  /* 0xfffffe00051d7812 */ /* 0x000fe400078ec0ff */
[----:B------:R-:W-:Y:S02]  /*0130*/  LEA.HI R8, R4, R4, RZ, 0x3 ;  /* 0x0000000404087211 */ /* 0x000fe400078f18ff */
[----:B------:R-:W-:Y:S01]  /*0140*/  LOP3.LUT R10, R10, 0xffffc000, RZ, 0xc0, !PT ;  /* 0xffffc0000a0a7812 */ /* 0x000fe200078ec0ff */
[----:B------:R-:W-:Y:S01]  /*0150*/  IMAD.IADD R29, R2, 0x1, -R29 ;  /* 0x00000001021d7824 */ /* 0x000fe200078e0a1d */
[----:B------:R-:W-:-:S05]  /*0160*/  LOP3.LUT R9, R8, 0x3ffff8, RZ, 0xc0, !PT ;  /* 0x003ffff808097812 */ /* 0x000fca00078ec0ff */
[----:B------:R-:W-:-:S04]  /*0170*/  IMAD.IADD R9, R4, 0x1, -R9 ;  /* 0x0000000104097824 */ /* 0x000fc800078e0a09 */
[----:B------:R-:W-:-:S04]  /*0180*/  IMAD R34, R9, 0x400, R10 ;  /* 0x0000040009227824 */ /* 0x000fc800078e020a */
[--C-:B------:R-:W-:Y:S01]  /*0190*/  IMAD.IADD R17, R29, 0x1, R34.reuse ;  /* 0x000000011d117824 */ /* 0x100fe200078e0222 */
[----:B------:R-:W-:Y:S02]  /*01a0*/  SHF.R.S32.HI R26, RZ, 0x1f, R34 ;  /* 0x0000001fff1a7819 */ /* 0x000fe40000011422 */
[----:B------:R-:W-:Y:S01]  /*01b0*/  IADD3 R4, P0, R29, R34, RZ ;  /* 0x000000221d047210 */ /* 0x000fe20007f1e0ff */
[----:B--2---:R-:W-:-:S03]  /*01c0*/  IMAD.WIDE R16, R17, 0x4, R6 ;  /* 0x0000000411107825 */ /* 0x004fc600078e0206 */
[----:B------:R-:W-:Y:S02]  /*01d0*/  LEA.HI.X.SX32 R5, R29, R26, 0x1, P0 ;  /* 0x0000001a1d057211 */ /* 0x000fe400000f0eff */
[C---:B------:R-:W-:Y:S01]  /*01e0*/  LEA R12, P0, R4.reuse, UR4, 0x2 ;  /* 0x00000004040c7c11 */ /* 0x040fe2000f8010ff */
[----:B------:R-:W2:Y:S03]  /*01f0*/  LDG.E.128 R16, desc[UR6][R16.64] ;  /* 0x0000000610107981 */ /* 0x000ea6000c1e1d00 */
[----:B------:R-:W-:Y:S01]  /*0200*/  LEA.HI.X R13, R4, UR5, R5, 0x2, P0 ;  /* 0x00000005040d7c11 */ /* 0x000fe200080f1405 */
[----:B------:R-:W-:-:S05]  /*0210*/  VIADD R22, R34, 0x2000 ;  /* 0x0000200022167836 */ /* 0x000fca0000000000 */
[----:B------:R-:W2:Y:S01]  /*0220*/  LDG.E.128 R12, desc[UR6][R12.64+0x800] ;  /* 0x000800060c0c7981 */ /* 0x000ea2000c1e1d00 */
[----:B------:R-:W-:-:S04]  /*0230*/  IMAD.IADD R9, R29, 0x1, R22 ;  /* 0x000000011d097824 */ /* 0x000fc800078e0216 */
[----:B------:R-:W-:-:S06]  /*0240*/  IMAD.WIDE R8, R9, 0x4, R6 ;  /* 0x0000000409087825 */ /* 0x000fcc00078e0206 */
[----:B------:R-:W3:Y:S01]  /*0250*/  LDG.E.128 R8, desc[UR6][R8.64] ;  /* 0x0000000608087981 */ /* 0x000ee2000c1e1d00 */
[----:B------:R-:W-:-:S04]  /*0260*/  LOP3.LUT R24, R3, 0x4, R24, 0xfe, !PT ;  /* 0x0000000403187812 */ /* 0x000fc800078efe18 */
[----:B------:R-:W-:-:S04]  /*0270*/  LEA.HI R23, R23, R24, RZ, 0x9 ;  /* 0x0000001817177211 */ /* 0x000fc800078f48ff */
[----:B------:R-:W-:-:S05]  /*0280*/  LOP3.LUT R25, R23, 0xfffffe00, RZ, 0xc0, !PT ;  /* 0xfffffe0017197812 */ /* 0x000fca00078ec0ff */
[----:B------:R-:W-:Y:S02]  /*0290*/  IMAD.IADD R25, R24, 0x1, -R25 ;  /* 0x0000000118197824 */ /* 0x000fe400078e0a19 */
[----:B------:R-:W-:Y:S01]  /*02a0*/  VIADD R30, R34, 0x2200 ;  /* 0x00002200221e7836 */ /* 0x000fe20000000000 */
[----:B--2---:R-:W-:Y:S02]  /*02b0*/  FSETP.GT.AND P5, PT, R15, R19, PT ;  /* 0x000000130f00720b */ /* 0x004fe40003fa4000 */
[----:B------:R-:W-:Y:S02]  /*02c0*/  FSETP.GT.AND P2, PT, R14, R18, PT ;  /* 0x000000120e00720b */ /* 0x000fe40003f44000 */
[----:B------:R-:W-:Y:S02]  /*02d0*/  FSETP.GT.AND P3, PT, R12, R16, PT ;  /* 0x000000100c00720b */ /* 0x000fe40003f64000 */
[----:B------:R-:W-:Y:S02]  /*02e0*/  FSETP.GT.AND P4, PT, R13, R17, PT ;  /* 0x000000110d00720b */ /* 0x000fe40003f84000 */
[----:B------:R-:W-:-:S02]  /*02f0*/  FSETP.NAN.AND P1, PT, R15, R15, PT ;  /* 0x0000000f0f00720b */ /* 0x000fc40003f28000 */
[----:B------:R-:W-:-:S03]  /*0300*/  FSETP.NAN.AND P0, PT, R14, R14, PT ;  /* 0x0000000e0e00720b */ /* 0x000fc60003f08000 */
[----:B------:R-:W-:Y:S02]  /*0310*/  @!P5 SEL R15, R15, R19, P1 ;  /* 0x000000130f0fd207 */ /* 0x000fe40000800000 */
[----:B------:R-:W-:Y:S02]  /*0320*/  @!P2 SEL R14, R14, R18, P0 ;  /* 0x000000120e0ea207 */ /* 0x000fe40000000000 */
[----:B---3--:R-:W-:Y:S02]  /*0330*/  FSETP.NAN.AND P1, PT, R8, R8, PT ;  /* 0x000000080800720b */ /* 0x008fe40003f28000 */
[----:B------:R-:W-:Y:S02]  /*0340*/  FSETP.NAN.AND P0, PT, R12, R12, PT ;  /* 0x0000000c0c00720b */ /* 0x000fe40003f08000 */
[----:B------:R-:W-:Y:S02]  /*0350*/  P2R R5, PR, RZ, 0x4 ;  /* 0x00000004ff057803 */ /* 0x000fe40000000000 */
[----:B------:R-:W-:-:S02]  /*0360*/  FSETP.NAN.AND P2, PT, R13, R13, PT ;  /* 0x0000000d0d00720b */ /* 0x000fc40003f48000 */
[----:B------:R-:W-:Y:S02]  /*0370*/  @!P3 SEL R12, R12, R16, P0 ;  /* 0x000000100c0cb207 */ /* 0x000fe40000000000 */
[----:B------:R-:W-:Y:S02]  /*0380*/  FSETP.NAN.AND P0, PT, R9, R9, PT ;  /* 0x000000090900720b */ /* 0x000fe40003f08000 */
[----:B------:R-:W-:Y:S02]  /*0390*/  @!P4 SEL R13, R13, R17, P2 ;  /* 0x000000110d0dc207 */ /* 0x000fe40001000000 */
[----:B------:R-:W-:-:S04]  /*03a0*/  FSETP.GEU.AND P2, PT, R12, R8, PT ;  /* 0x000000080c00720b */ /* 0x000fc80003f4e000 */
[----:B------:R-:W-:Y:S02]  /*03b0*/  P2R R23, PR, RZ, 0x4 ;  /* 0x00000004ff177803 */ /* 0x000fe40000000000 */
[----:B------:R-:W-:Y:S02]  /*03c0*/  @!P1 SEL R8, R8, R12, !P2 ;  /* 0x0000000c08089207 */ /* 0x000fe40005000000 */
[----:B------:R-:W-:-:S04]  /*03d0*/  FSETP.GEU.AND P2, PT, R13, R9, PT ;  /* 0x000000090d00720b */ /* 0x000fc80003f4e000 */
[----:B------:R-:W-:Y:S02]  /*03e0*/  @!P0 SEL R9, R9, R13, !P2 ;  /* 0x0000000d09098207 */ /* 0x000fe40005000000 */
[----:B------:R-:W-:-:S04]  /*03f0*/  IADD3 R12, P0, R25, R34, RZ ;  /* 0x00000022190c7210 */ /* 0x000fc80007f1e0ff */
[----:B------:R-:W-:Y:S02]  /*0400*/  LEA.HI.X.SX32 R13, R25, R26, 0x1, P0 ;  /* 0x0000001a190d7211 */ /* 0x000fe400000f0eff */
[----:B------:R-:W-:-:S04]  /*0410*/  LEA R36, P0, R12, UR4, 0x2 ;  /* 0x000000040c247c11 */ /* 0x000fc8000f8010ff */
[----:B------:R-:W-:Y:S02]  /*0420*/  LEA.HI.X R37, R12, UR5, R13, 0x2, P0 ;  /* 0x000000050c257c11 */ /* 0x000fe400080f140d */
[-C--:B------:R-:W-:Y:S02]  /*0430*/  FSETP.NAN.AND P0, PT, R10, R10.reuse, PT ;  /* 0x0000000a0a00720b */ /* 0x080fe40003f08000 */
[----:B------:R-:W-:Y:S01]  /*0440*/  FSETP.GEU.AND P1, PT, R14, R10, PT ;  /* 0x0000000a0e00720b */ /* 0x000fe20003f2e000 */
[----:B------:R-:W-:-:S10]  /*0450*/  IMAD.IADD R17, R29, 0x1, R30 ;  /* 0x000000011d117824 */ /* 0x000fd400078e021e */
[----:B------:R-:W-:Y:S02]  /*0460*/  @!P0 SEL R10, R10, R14, !P1 ;  /* 0x0000000e0a0a8207 */ /* 0x000fe40004800000 */
[-C--:B------:R-:W-:Y:S01]  /*0470*/  FSETP.NAN.AND P0, PT, R11, R11.reuse, PT ;  /* 0x0000000b0b00720b */ /* 0x080fe20003f08000 */
[----:B------:R-:W-:Y:S01]  /*0480*/  IMAD.WIDE R16, R17, 0x4, R6 ;  /* 0x0000000411107825 */ /* 0x000fe200078e0206 */
[----:B------:R-:W-:Y:S02]  /*0490*/  P2R R26, PR, RZ, 0x2 ;  /* 0x00000002ff1a7803 */ /* 0x000fe40000000000 */
[----:B------:R-:W-:-:S09]  /*04a0*/  FSETP.GEU.AND P1, PT, R15, R11, PT ;  /* 0x0000000b0f00720b */ /* 0x000fd20003f2e000 */
[----:B------:R-:W-:Y:S02]  /*04b0*/  @!P0 SEL R11, R11, R15, !P1 ;  /* 0x0000000f0b0b8207 */ /* 0x000fe40004800000 */
[----:B------:R1:W2:Y:S01]  /*04c0*/  LDG.E.128 R12, desc[UR6][R16.64] ;  /* 0x00000006100c7981 */ /* 0x0002a2000c1e1d00 */
[----:B------:R-:W-:Y:S01]  /*04d0*/  P2R R27, PR, RZ, 0x2 ;  /* 0x00000002ff1b7803 */ /* 0x000fe20000000000 */
[----:B-1----:R-:W-:-:S04]  /*04e0*/  IMAD.IADD R17, R25, 0x1, R34 ;  /* 0x0000000119117824 */ /* 0x002fc800078e0222 */
[----:B------:R-:W-:-:S06]  /*04f0*/  IMAD.WIDE R16, R17, 0x4, R6 ;  /* 0x0000000411107825 */ /* 0x000fcc00078e0206 */
[----:B------:R-:W3:Y:S01]  /*0500*/  LDG.E.128 R16, desc[UR6][R16.64] ;  /* 0x0000000610107981 */ /* 0x000ee2000c1e1d00 */
[-C--:B--2---:R-:W-:Y:S02]  /*0510*/  FSETP.NAN.AND P0, PT, R15, R15.reuse, PT ;  /* 0x0000000f0f00720b */ /* 0x084fe40003f08000 */
[----:B------:R-:W-:-:S11]  /*0520*/  FSETP.GEU.AND P1, PT, R11, R15, PT ;  /* 0x0000000f0b00720b */ /* 0x000fd60003f2e000 */
[----:B------:R-:W-:Y:S02]  /*0530*/  @!P0 SEL R15, R15, R11, !P1 ;  /* 0x0000000b0f0f8207 */ /* 0x000fe40004800000 */
[-C--:B------:R-:W-:Y:S02]  /*0540*/  FSETP.NAN.AND P0, PT, R14, R14.reuse, PT ;  /* 0x0000000e0e00720b */ /* 0x080fe40003f08000 */
[----:B------:R-:W-:Y:S02]  /*0550*/  P2R R28, PR, RZ, 0x2 ;  /* 0x00000002ff1c7803 */ /* 0x000fe40000000000 */
[----:B------:R-:W-:-:S09]  /*0560*/  FSETP.GEU.AND P1, PT, R10, R14, PT ;  /* 0x0000000e0a00720b */ /* 0x000fd20003f2e000 */
        /* <DEDUP_REMOVED lines=9> */
[----:B------:R-:W3:Y:S01]  /*0600*/  LDG.E.128 R8, desc[UR6][R36.64+0x800] ;  /* 0x0008000624087981 */ /* 0x000ee2000c1e1d00 */
[----:B------:R-:W-:Y:S02]  /*0610*/  P2R R32, PR, RZ, 0x2 ;  /* 0x00000002ff207803 */ /* 0x000fe40000000000 */
[C---:B---3--:R-:W-:Y:S02]  /*0620*/  FSETP.GT.AND P1, PT, R9.reuse, R17, PT ;  /* 0x000000110900720b */ /* 0x048fe40003f24000 */
[----:B------:R-:W-:Y:S02]  /*0630*/  FSETP.NAN.AND P0, PT, R9, R9, PT ;  /* 0x000000090900720b */ /* 0x000fe40003f08000 */
[----:B------:R-:W-:-:S09]  /*0640*/  P2R R33, PR, RZ, 0x2 ;  /* 0x00000002ff217803 */ /* 0x000fd20000000000 */
[----:B------:R-:W-:Y:S02]  /*0650*/  @!P1 SEL R9, R9, R17, P0 ;  /* 0x0000001109099207 */ /* 0x000fe40000000000 */
[C---:B------:R-:W-:Y:S02]  /*0660*/  FSETP.GT.AND P1, PT, R10.reuse, R18, PT ;  /* 0x000000120a00720b */ /* 0x040fe40003f24000 */
[----:B------:R-:W-:Y:S02]  /*0670*/  FSETP.NAN.AND P0, PT, R10, R10, PT ;  /* 0x0000000a0a00720b */ /* 0x000fe40003f08000 */
[----:B------:R-:W-:-:S09]  /*0680*/  P2R R34, PR, RZ, 0x2 ;  /* 0x00000002ff227803 */ /* 0x000fd20000000000 */
[----:B------:R-:W-:Y:S02]  /*0690*/  @!P1 SEL R10, R10, R18, P0 ;  /* 0x000000120a0a9207 */ /* 0x000fe40000000000 */
[C---:B------:R-:W-:Y:S02]  /*06a0*/  FSETP.GT.AND P1, PT, R11.reuse, R19, PT ;  /* 0x000000130b00720b */ /* 0x040fe40003f24000 */
[----:B------:R-:W-:Y:S02]  /*06b0*/  FSETP.NAN.AND P0, PT, R11, R11, PT ;  /* 0x0000000b0b00720b */ /* 0x000fe40003f08000 */
[----:B------:R-:W-:-:S09]  /*06c0*/  P2R R35, PR, RZ, 0x2 ;  /* 0x00000002ff237803 */ /* 0x000fd20000000000 */
[----:B------:R-:W-:Y:S02]  /*06d0*/  @!P1 SEL R11, R11, R19, P0 ;  /* 0x000000130b0b9207 */ /* 0x000fe40000000000 */
[C---:B------:R-:W-:Y:S01]  /*06e0*/  FSETP.GT.AND P1, PT, R8.reuse, R16, PT ;  /* 0x000000100800720b */ /* 0x040fe20003f24000 */
[----:B------:R-:W-:Y:S01]  /*06f0*/  IMAD.IADD R17, R25, 0x1, R22 ;  /* 0x0000000119117824 */ /* 0x000fe200078e0216 */
[----:B------:R-:W-:-:S11]  /*0700*/  FSETP.NAN.AND P0, PT, R8, R8, PT ;  /* 0x000000080800720b */ /* 0x000fd60003f08000 */
[----:B------:R-:W-:Y:S01]  /*0710*/  @!P1 SEL R8, R8, R16, P0 ;  /* 0x0000001008089207 */ /* 0x000fe20000000000 */
[----:B------:R-:W-:-:S06]  /*0720*/  IMAD.WIDE R16, R17, 0x4, R6 ;  /* 0x0000000411107825 */ /* 0x000fcc00078e0206 */
[----:B------:R-:W2:Y:S01]  /*0730*/  LDG.E.128 R16, desc[UR6][R16.64] ;  /* 0x0000000610107981 */ /* 0x000ea2000c1e1d00 */
[----:B------:R-:W-:Y:S02]  /*0740*/  P2R R36, PR, RZ, 0x2 ;  /* 0x00000002ff247803 */ /* 0x000fe40000000000 */
[----:B------:R-:W-:Y:S02]  /*0750*/  P2R R24, PR, RZ, 0x4 ;  /* 0x00000004ff187803 */ /* 0x000fe40000000000 */
[----:B------:R-:W-:Y:S02]  /*0760*/  P2R R4, PR, RZ, 0x20 ;  /* 0x00000020ff047803 */ /* 0x000fe40000000000 */
[-C--:B--2---:R-:W-:Y:S02]  /*0770*/  FSETP.NAN.AND P0, PT, R19, R19.reuse, PT ;  /* 0x000000131300720b */ /* 0x084fe40003f08000 */
[----:B------:R-:W-:-:S04]  /*0780*/  FSETP.GEU.AND P1, PT, R11, R19, PT ;  /* 0x000000130b00720b */ /* 0x000fc80003f2e000 */
[----:B------:R-:W-:-:S07]  /*0790*/  P2R R22, PR, RZ, 0x2 ;  /* 0x00000002ff167803 */ /* 0x000fce0000000000 */
[----:B------:R-:W-:Y:S02]  /*07a0*/  @!P0 SEL R19, R19, R11, !P1 ;  /* 0x0000000b13138207 */ /* 0x000fe40004800000 */
[-C--:B------:R-:W-:Y:S02]  /*07b0*/  FSETP.NAN.AND P1, PT, R18, R18.reuse, PT ;  /* 0x000000121200720b */ /* 0x080fe40003f28000 */
[----:B------:R-:W-:-:S11]  /*07c0*/  FSETP.GEU.AND P0, PT, R10, R18, PT ;  /* 0x000000120a00720b */ /* 0x000fd60003f0e000 */
[----:B------:R-:W-:Y:S02]  /*07d0*/  @!P1 SEL R18, R18, R10, !P0 ;  /* 0x0000000a12129207 */ /* 0x000fe40004000000 */
[----:B------:R-:W-:Y:S02]  /*07e0*/  P2R R10, PR, RZ, 0x1 ;  /* 0x00000001ff0a7803 */ /* 0x000fe40000000000 */
[----:B------:R-:W-:-:S04]  /*07f0*/  ISETP.NE.AND P0, PT, R22, RZ, PT ;  /* 0x000000ff1600720c */ /* 0x000fc80003f05270 */
        /* <DEDUP_REMOVED lines=15> */
[----:B------:R-:W-:Y:S01]  /*08f0*/  ISETP.NE.AND P0, PT, R5, RZ, PT ;  /* 0x000000ff0500720c */ /* 0x000fe20003f05270 */
[----:B------:R-:W-:-:S04]  /*0900*/  IMAD.IADD R5, R25, 0x1, R30 ;  /* 0x0000000119057824 */ /* 0x000fc800078e021e */
[----:B------:R-:W-:-:S06]  /*0910*/  IMAD.WIDE R4, R5, 0x4, R6 ;  /* 0x0000000405047825 */ /* 0x000fcc00078e0206 */
[----:B------:R-:W2:Y:S01]  /*0920*/  LDG.E.128 R4, desc[UR6][R4.64] ;  /* 0x0000000604047981 */ /* 0x000ea2000c1e1d00 */
[-C--:B------:R-:W-:Y:S02]  /*0930*/  FSETP.NAN.AND P2, PT, R17, R17.reuse, PT ;  /* 0x000000111100720b */ /* 0x080fe40003f48000 */
[----:B------:R-:W-:Y:S02]  /*0940*/  P2R R21, PR, RZ, 0x8 ;  /* 0x00000008ff157803 */ /* 0x000fe40000000000 */
[----:B------:R-:W-:Y:S02]  /*0950*/  FSETP.NAN.AND P3, PT, R16, R16, PT ;  /* 0x000000101000720b */ /* 0x000fe40003f68000 */
[----:B------:R-:W-:Y:S02]  /*0960*/  P2R R20, PR, RZ, 0x10 ;  /* 0x00000010ff147803 */ /* 0x000fe40000000000 */
[----:B------:R-:W-:Y:S02]  /*0970*/  FSETP.GEU.AND P1, PT, R9, R17, PT ;  /* 0x000000110900720b */ /* 0x000fe40003f2e000 */
[----:B------:R-:W-:-:S03]  /*0980*/  P2R R37, PR, RZ, 0x1 ;  /* 0x00000001ff257803 */ /* 0x000fc60000000000 */
[----:B------:R-:W-:Y:S02]  /*0990*/  @!P2 SEL R17, R17, R9, !P1 ;  /* 0x000000091111a207 */ /* 0x000fe40004800000 */
[----:B------:R-:W-:Y:S02]  /*09a0*/  FSETP.GEU.AND P2, PT, R8, R16, PT ;  /* 0x000000100800720b */ /* 0x000fe40003f4e000 */
[----:B------:R-:W-:Y:S02]  /*09b0*/  ISETP.NE.AND P0, PT, R20, RZ, PT ;  /* 0x000000ff1400720c */ /* 0x000fe40003f05270 */
[----:B------:R-:W-:Y:S02]  /*09c0*/  @!P3 SEL R16, R16, R8, !P2 ;  /* 0x000000081010b207 */ /* 0x000fe40005000000 */
[----:B------:R-:W-:Y:S02]  /*09d0*/  P2R R20, PR, RZ, 0x1 ;  /* 0x00000001ff147803 */ /* 0x000fe40000000000 */
[----:B------:R-:W-:-:S04]  /*09e0*/  ISETP.NE.AND P0, PT, R21, RZ, PT ;  /* 0x000000ff1500720c */ /* 0x000fc80003f05270 */
[----:B------:R-:W-:Y:S02]  /*09f0*/  P2R R21, PR, RZ, 0x1 ;  /* 0x00000001ff157803 */ /* 0x000fe40000000000 */
        /* <DEDUP_REMOVED lines=8> */
[----:B------:R-:W1:Y:S01]  /*0a80*/  S2UR UR5, SR_CgaCtaId ;  /* 0x00000000000579c3 */ /* 0x000e620000008800 */
[----:B------:R-:W-:Y:S01]  /*0a90*/  UMOV UR4, 0x400 ;  /* 0x0000040000047882 */ /* 0x000fe20000000000 */
[----:B------:R-:W-:Y:S01]  /*0aa0*/  IMAD.SHL.U32 R0, R0, 0x4, RZ ;  /* 0x0000000400007824 */ /* 0x000fe200078e00ff */
[----:B-1----:R-:W-:-:S04]  /*0ab0*/  UPRMT UR4, UR5, 0x654, UR4 ;  /* 0x0000065405047896 */ /* 0x002fc80008000004 */
[----:B------:R-:W-:-:S04]  /*0ac0*/  LOP3.LUT R0, R0, 0x1fc, RZ, 0xc0, !PT ;  /* 0x000001fc00007812 */ /* 0x000fc800078ec0ff */
[----:B------:R-:W-:Y:S02]  /*0ad0*/  LEA R30, R0, UR4, 0x2 ;  /* 0x00000004001e7c11 */ /* 0x000fe4000f8e10ff */
[-C--:B--2---:R-:W-:Y:S02]  /*0ae0*/  FSETP.NAN.AND P4, PT, R7, R7.reuse, PT ;  /* 0x000000070700720b */ /* 0x084fe40003f88000 */
[----:B------:R-:W-:Y:S02]  /*0af0*/  FSETP.NAN.AND P5, PT, R6, R6, PT ;  /* 0x000000060600720b */ /* 0x000fe40003fa8000 */
[----:B------:R-:W-:Y:S02]  /*0b00*/  FSETP.GEU.AND P3, PT, R19, R7, PT ;  /* 0x000000071300720b */ /* 0x000fe40003f6e000 */
[----:B------:R-:W-:Y:S02]  /*0b10*/  FSETP.NAN.AND P6, PT, R5, R5, PT ;  /* 0x000000050500720b */ /* 0x000fe40003fc8000 */
[----:B------:R-:W-:-:S05]  /*0b20*/  FSETP.NAN.AND P0, PT, R4, R4, PT ;  /* 0x000000040400720b */ /* 0x000fca0003f08000 */
[----:B------:R-:W-:Y:S02]  /*0b30*/  @!P4 SEL R7, R7, R19, !P3 ;  /* 0x000000130707c207 */ /* 0x000fe40005800000 */
[----:B------:R-:W-:-:S04]  /*0b40*/  FSETP.GEU.AND P4, PT, R18, R6, PT ;  /* 0x000000061200720b */ /* 0x000fc80003f8e000 */
[----:B------:R-:W-:Y:S02]  /*0b50*/  @!P5 SEL R6, R6, R18, !P4 ;  /* 0x000000120606d207 */ /* 0x000fe40006000000 */
[----:B------:R-:W-:-:S04]  /*0b60*/  FSETP.GEU.AND P5, PT, R17, R5, PT ;  /* 0x000000051100720b */ /* 0x000fc80003fae000 */
[----:B------:R-:W-:Y:S02]  /*0b70*/  @!P6 SEL R5, R5, R17, !P5 ;  /* 0x000000110505e207 */ /* 0x000fe40006800000 */
[----:B------:R-:W-:-:S04]  /*0b80*/  FSETP.GEU.AND P6, PT, R16, R4, PT ;  /* 0x000000041000720b */ /* 0x000fc80003fce000 */
[----:B------:R-:W-:Y:S02]  /*0b90*/  @!P0 SEL R4, R4, R16, !P6 ;  /* 0x0000001004048207 */ /* 0x000fe40007000000 */
[----:B------:R-:W-:-:S04]  /*0ba0*/  ISETP.NE.AND P0, PT, R21, RZ, PT ;  /* 0x000000ff1500720c */ /* 0x000fc80003f05270 */
[----:B------:R-:W-:Y:S02]  /*0bb0*/  SEL R8, RZ, 0x1, !P0 ;  /* 0x00000001ff087807 */ /* 0x000fe40004000000 */
        /* <DEDUP_REMOVED lines=11> */
[----:B------:R-:W-:Y:S02]  /*0c70*/  SEL R8, R8, 0x2, P0 ;  /* 0x0000000208087807 */ /* 0x000fe40000000000 */
[----:B------:R-:W-:-:S04]  /*0c80*/  ISETP.NE.AND P0, PT, R24, RZ, PT ;  /* 0x000000ff1800720c */ /* 0x000fc80003f05270 */
[----:B------:R-:W-:Y:S02]  /*0c90*/  SEL R16, R16, 0x2, P0 ;  /* 0x0000000210107807 */ /* 0x000fe40000000000 */
[----:B------:R-:W-:-:S04]  /*0ca0*/  ISETP.NE.AND P0, PT, R26, RZ, PT ;  /* 0x000000ff1a00720c */ /* 0x000fc80003f05270 */
[----:B------:R-:W-:Y:S02]  /*0cb0*/  SEL R18, R18, 0x2, P0 ;  /* 0x0000000212127807 */ /* 0x000fe40000000000 */
[----:B------:R-:W-:Y:S02]  /*0cc0*/  ISETP.NE.AND P0, PT, R22, RZ, PT ;  /* 0x000000ff1600720c */ /* 0x000fe40003f05270 */
[----:B------:R-:W-:Y:S01]  /*0cd0*/  SEL R21, R18, 0x3, P1 ;  /* 0x0000000312157807 */ /* 0x000fe20000800000 */
[----:B------:R-:W1:Y:S01]  /*0ce0*/  LDC.64 R22, c[0x0][0x218] ;  /* 0x00008600ff167b82 */ /* 0x000e620000000a00 */
[----:B------:R-:W-:Y:S02]  /*0cf0*/  SEL R17, R17, 0x2, P0 ;  /* 0x0000000211117807 */ /* 0x000fe40000000000 */
[----:B------:R-:W-:-:S04]  /*0d00*/  ISETP.NE.AND P1, PT, R29, RZ, PT ;  /* 0x000000ff1d00720c */ /* 0x000fc80003f25270 */
[----:B------:R-:W-:Y:S02]  /*0d10*/  SEL R26, R17, 0x3, P1 ;  /* 0x00000003111a7807 */ /* 0x000fe40000800000 */
[----:B------:R-:W-:-:S04]  /*0d20*/  ISETP.NE.AND P1, PT, R31, RZ, PT ;  /* 0x000000ff1f00720c */ /* 0x000fc80003f25270 */
[----:B------:R-:W-:Y:S02]  /*0d30*/  SEL R24, R16, 0x3, P1 ;  /* 0x0000000310187807 */ /* 0x000fe40000800000 */
[----:B------:R-:W-:-:S04]  /*0d40*/  ISETP.NE.AND P1, PT, R32, RZ, PT ;  /* 0x000000ff2000720c */ /* 0x000fc80003f25270 */
[----:B------:R-:W-:Y:S02]  /*0d50*/  SEL R27, R8, 0x3, P1 ;  /* 0x00000003081b7807 */ /* 0x000fe40000800000 */
[----:B------:R-:W2:Y:S01]  /*0d60*/  S2R R8, SR_TID.X ;  /* 0x0000000000087919 */ /* 0x000ea20000002100 */
[----:B------:R-:W-:Y:S01]  /*0d70*/  ISETP.NE.AND P0, PT, R11, RZ, PT ;  /* 0x000000ff0b00720c */ /* 0x000fe20003f05270 */
[----:B--2---:R-:W-:-:S05]  /*0d80*/  IMAD.SHL.U32 R8, R8, 0x8, RZ ;  /* 0x0000000808087824 */ /* 0x004fca00078e00ff */
[----:B------:R-:W-:-:S04]  /*0d90*/  LOP3.LUT R8, R8, 0x3f8, RZ, 0xc0, !PT ;  /* 0x000003f808087812 */ /* 0x000fc800078ec0ff */
[----:B------:R-:W-:Y:S01]  /*0da0*/  LEA R29, R8, UR4, 0x2 ;  /* 0x00000004081d7c11 */ /* 0x000fe2000f8e10ff */
[----:B------:R-:W-:-:S04]  /*0db0*/  ULDC.64 UR4, c[0x0][0x218] ;  /* 0x0000860000047ab9 */ /* 0x000fc80000000a00 */
[----:B------:R-:W-:Y:S04]  /*0dc0*/  STS.128 [R29], R12 ;  /* 0x0000000c1d007388 */ /* 0x000fe80000000c00 */
[----:B------:R2:W-:Y:S01]  /*0dd0*/  STS.128 [R29+0x10], R4 ;  /* 0x000010041d007388 */ /* 0x0005e20000000c00 */
[----:B------:R-:W-:Y:S01]  /*0de0*/  SEL R19, R19, 0x2, P0 ;  /* 0x0000000213137807 */ /* 0x000fe20000000000 */
[----:B------:R-:W-:Y:S01]  /*0df0*/  BAR.SYNC.DEFER_BLOCKING 0x0 ;  /* 0x0000000000007b1d */ /* 0x000fe20000010000 */
[----:B------:R-:W-:Y:S02]  /*0e00*/  ISETP.NE.AND P0, PT, R10, RZ, PT ;  /* 0x000000ff0a00720c */ /* 0x000fe40003f05270 */
[----:B------:R-:W-:Y:S02]  /*0e10*/  ISETP.NE.AND P1, PT, R9, RZ, PT ;  /* 0x000000ff0900720c */ /* 0x000fe40003f25270 */
[----:B------:R-:W-:-:S02]  /*0e20*/  SEL R25, R19, 0x3, P3 ;  /* 0x0000000313197807 */ /* 0x000fc40001800000 */
[----:B------:R-:W-:Y:S01]  /*0e30*/  SEL R20, R20, 0x2, P0 ;  /* 0x0000000214147807 */ /* 0x000fe20000000000 */
[----:B------:R-:W3:Y:S04]  /*0e40*/  LDS.128 R8, [R30] ;  /* 0x000000001e087984 */ /* 0x000ee80000000c00 */
[----:B------:R-:W4:Y:S01]  /*0e50*/  LDS.128 R16, [R30+0x800] ;  /* 0x000800001e107984 */ /* 0x000f220000000c00 */
[----:B------:R-:W-:Y:S02]  /*0e60*/  ISETP.NE.AND P0, PT, R36, RZ, PT ;  /* 0x000000ff2400720c */ /* 0x000fe40003f05270 */
[----:B------:R-:W-:Y:S02]  /*0e70*/  ISETP.NE.AND P3, PT, R33, RZ, PT ;  /* 0x000000ff2100720c */ /* 0x000fe40003f65270 */
[----:B------:R-:W-:-:S02]  /*0e80*/  PRMT R21, R26, 0x3340, R21 ;  /* 0x000033401a157816 */ /* 0x000fc40000000015 */
[----:B------:R-:W-:Y:S02]  /*0e90*/  SEL R28, R20, 0x3, P4 ;  /* 0x00000003141c7807 */ /* 0x000fe40002000000 */
[----:B------:R-:W-:Y:S02]  /*0ea0*/  SEL R26, RZ, 0x1, !P3 ;  /* 0x00000001ff1a7807 */ /* 0x000fe40005800000 */
[----:B------:R-:W-:Y:S02]  /*0eb0*/  SEL R20, RZ, 0x1, !P0 ;  /* 0x00000001ff147807 */ /* 0x000fe40004000000 */
[----:B------:R-:W-:Y:S02]  /*0ec0*/  SEL R26, R26, 0x2, P1 ;  /* 0x000000021a1a7807 */ /* 0x000fe40000800000 */
[----:B------:R-:W-:Y:S02]  /*0ed0*/  SEL R20, R20, 0x2, P2 ;  /* 0x0000000214147807 */ /* 0x000fe40001000000 */
[----:B--2---:R-:W-:-:S02]  /*0ee0*/  LOP3.LUT R5, R3, R0, RZ, 0xfc, !PT ;  /* 0x0000000003057212 */ /* 0x004fc400078efcff */
[----:B------:R-:W-:Y:S02]  /*0ef0*/  SEL R26, R26, 0x3, P5 ;  /* 0x000000031a1a7807 */ /* 0x000fe40002800000 */
[----:B------:R-:W-:Y:S02]  /*0f00*/  SEL R7, R20, 0x3, P6 ;  /* 0x0000000314077807 */ /* 0x000fe40003000000 */
[----:B------:R-:W-:Y:S02]  /*0f10*/  SHF.R.S32.HI R0, RZ, 0x1f, R3 ;  /* 0x0000001fff007819 */ /* 0x000fe40000011403 */
[----:B------:R-:W-:Y:S02]  /*0f20*/  LEA R4, P0, R5, UR4, 0x2 ;  /* 0x0000000405047c11 */ /* 0x000fe4000f8010ff */
[----:B------:R-:W-:Y:S02]  /*0f30*/  PRMT R24, R27, 0x3340, R24 ;  /* 0x000033401b187816 */ /* 0x000fe40000000018 */
[----:B------:R-:W-:-:S02]  /*0f40*/  PRMT R25, R28, 0x3340, R25 ;  /* 0x000033401c197816 */ /* 0x000fc40000000019 */
[----:B------:R-:W-:Y:S02]  /*0f50*/  IADD3 R6, P1, R2, UR8, RZ ;  /* 0x0000000802067c10 */ /* 0x000fe4000ff3e0ff */
[----:B------:R-:W-:Y:S01]  /*0f60*/  PRMT R26, R7, 0x3340, R26 ;  /* 0x00003340071a7816 */ /* 0x000fe2000000001a */
[C---:B-1----:R-:W-:Y:S01]  /*0f70*/  IMAD.WIDE R22, R5.reuse, 0x4, R22 ;  /* 0x0000000405167825 */ /* 0x042fe200078e0216 */
[----:B------:R-:W-:Y:S02]  /*0f80*/  LEA.HI.X R5, R5, UR5, R0, 0x2, P0 ;  /* 0x0000000505057c11 */ /* 0x000fe400080f1400 */
[----:B------:R-:W-:Y:S02]  /*0f90*/  LEA.HI.X.SX32 R7, R2, UR9, 0x1, P1 ;  /* 0x0000000902077c11 */ /* 0x000fe400088f0eff */
[----:B------:R-:W-:Y:S02]  /*0fa0*/  PRMT R24, R24, 0x5410, R21 ;  /* 0x0000541018187816 */ /* 0x000fe40000000015 */
[----:B------:R-:W-:Y:S01]  /*0fb0*/  PRMT R25, R26, 0x5410, R25 ;  /* 0x000054101a197816 */ /* 0x000fe20000000019 */
[----:B---3--:R-:W-:Y:S04]  /*0fc0*/  STG.E.128 desc[UR6][R22.64], R8 ;  /* 0x0000000816007986 */ /* 0x008fe8000c101d06 */
[----:B----4-:R-:W-:Y:S04]  /*0fd0*/  STG.E.128 desc[UR6][R4.64+0x800], R16 ;  /* 0x0008001004007986 */ /* 0x010fe8000c101d06 */
[----:B------:R-:W-:Y:S01]  /*0fe0*/  STG.E.64 desc[UR6][R6.64], R24 ;  /* 0x0000001806007986 */ /* 0x000fe2000c101b06 */
[----:B------:R-:W-:Y:S05]  /*0ff0*/  EXIT ;  /* 0x000000000000794d */ /* 0x000fea0003800000 */
.L_x_0:
[----:B------:R-:W-:-:S00]  /*1000*/  BRA `(.L_x_0) ;  /* 0xfffffffc00fc7947 */ /* 0x000fc0000383ffff */
[----:B------:R-:W-:-:S00]  /*1010*/  NOP ;  /* 0x0000000000007918 */ /* 0x000fc00000000000 */
        /* <DEDUP_REMOVED lines=14> */
.L_x_1:


//--------------------- .nv.shared.triton_poi_fused_max_pool2d_with_indices_21 --------------------------
	.section	.nv.shared.triton_poi_fused_max_pool2d_with_indices_21,"aw",@nobits
	.sectionflags	@""
	.align	16
	.zero		1024


//--------------------- .nv.constant0.triton_poi_fused_max_pool2d_with_indices_21 --------------------------
	.section	.nv.constant0.triton_poi_fused_max_pool2d_with_indices_21,"a",@progbits
	.sectionflags	@""
	.align	4
.nv.constant0.triton_poi_fused_max_pool2d_with_indices_21:
	.zero		556
